	.headerflags	@"EF_CUDA_TEXMODE_UNIFIED EF_CUDA_64BIT_ADDRESS EF_CUDA_ACCELERATORS EF_CUDA_SM90 EF_CUDA_VIRTUAL_SM(EF_CUDA_SM90)"
	.elftype	@"ET_EXEC"


//--------------------- .nv.info                  --------------------------
	.section	.nv.info,"",@"SHT_CUDA_INFO"
	.align	4


	//----- nvinfo : EIATTR_REGCOUNT
	.align		4
        /*0000*/ 	.byte	0x04, 0x2f
        /*0002*/ 	.short	(.L_1 - .L_0)
	.align		4
.L_0:
        /*0004*/ 	.word	index@(triton_poi_fused_add_6)
        /*0008*/ 	.word	0x0000000c


	//----- nvinfo : EIATTR_MIN_STACK_SIZE
	.align		4
.L_1:
        /*000c*/ 	.byte	0x04, 0x12
        /*000e*/ 	.short	(.L_3 - .L_2)
	.align		4
.L_2:
        /*0010*/ 	.word	index@(triton_poi_fused_add_6)
        /*0014*/ 	.word	0x00000000


	//----- nvinfo : EIATTR_FRAME_SIZE
	.align		4
.L_3:
        /*0018*/ 	.byte	0x04, 0x11
        /*001a*/ 	.short	(.L_5 - .L_4)
	.align		4
.L_4:
        /*001c*/ 	.word	index@(triton_poi_fused_add_6)
        /*0020*/ 	.word	0x00000000


	//----- nvinfo : EIATTR_MIN_STACK_SIZE
	.align		4
.L_5:
        /*0024*/ 	.byte	0x04, 0x12
        /*0026*/ 	.short	(.L_7 - .L_6)
	.align		4
.L_6:
        /*0028*/ 	.word	index@(triton_poi_fused_add_6)
        /*002c*/ 	.word	0x00000000
.L_7:


//--------------------- .nv.info.triton_poi_fused_add_6 --------------------------
	.section	.nv.info.triton_poi_fused_add_6,"",@"SHT_CUDA_INFO"
	.sectionflags	@""
	.align	4


	//----- nvinfo : EIATTR_CUDA_API_VERSION
	.align		4
        /*0000*/ 	.byte	0x04, 0x37
        /*0002*/ 	.short	(.L_9 - .L_8)
.L_8:
        /*0004*/ 	.word	0x0000007c


	//----- nvinfo : EIATTR_KPARAM_INFO
	.align		4
.L_9:
        /*0008*/ 	.byte	0x04, 0x17
        /*000a*/ 	.short	(.L_11 - .L_10)
.L_10:
        /*000c*/ 	.word	0x00000000
        /*0010*/ 	.short	0x0002
        /*0012*/ 	.short	0x0010
        /*0014*/ 	.byte	0x00, 0xf0, 0x11, 0x00


	//----- nvinfo : EIATTR_KPARAM_INFO
	.align		4
.L_11:
        /*0018*/ 	.byte	0x04, 0x17
        /*001a*/ 	.short	(.L_13 - .L_12)
.L_12:
        /*001c*/ 	.word	0x00000000
        /*0020*/ 	.short	0x0001
        /*0022*/ 	.short	0x0008
        /*0024*/ 	.byte	0x00, 0xf4, 0x21, 0x00


	//----- nvinfo : EIATTR_KPARAM_INFO
	.align		4
.L_13:
        /*0028*/ 	.byte	0x04, 0x17
        /*002a*/ 	.short	(.L_15 - .L_14)
.L_14:
        /*002c*/ 	.word	0x00000000
        /*0030*/ 	.short	0x0000
        /*0032*/ 	.short	0x0000
        /*0034*/ 	.byte	0x00, 0xf4, 0x21, 0x00


	//----- nvinfo : EIATTR_SPARSE_MMA_MASK
	.align		4
.L_15:
        /*0038*/ 	.byte	0x03, 0x50
        /*003a*/ 	.short	0x0000


	//----- nvinfo : EIATTR_MAXREG_COUNT
	.align		4
        /*003c*/ 	.byte	0x03, 0x1b
        /*003e*/ 	.short	0x00ff


	//----- nvinfo : EIATTR_EXIT_INSTR_OFFSETS
	.align		4
        /*0040*/ 	.byte	0x04, 0x1c
        /*0042*/ 	.short	(.L_17 - .L_16)


	//   ....[0]....
.L_16:
        /*0044*/ 	.word	0x00000120


	//   ....[1]....
        /*0048*/ 	.word	0x00000140


	//----- nvinfo : EIATTR_REQNTID
	.align		4
.L_17:
        /*004c*/ 	.byte	0x04, 0x10
        /*004e*/ 	.short	(.L_19 - .L_18)
.L_18:
        /*0050*/ 	.word	0x00000020
        /*0054*/ 	.word	0x00000001
        /*0058*/ 	.word	0x00000001


	//----- nvinfo : EIATTR_CBANK_PARAM_SIZE
	.align		4
.L_19:
        /*005c*/ 	.byte	0x03, 0x19
        /*005e*/ 	.short	0x0014


	//----- nvinfo : EIATTR_PARAM_CBANK
	.align		4
        /*0060*/ 	.byte	0x04, 0x0a
        /*0062*/ 	.short	(.L_21 - .L_20)
	.align		4
.L_20:
        /*0064*/ 	.word	index@(.nv.constant0.triton_poi_fused_add_6)
        /*0068*/ 	.short	0x0210
        /*006a*/ 	.short	0x0014


	//----- nvinfo : EIATTR_SW_WAR
	.align		4
.L_21:
        /*006c*/ 	.byte	0x04, 0x36
        /*006e*/ 	.short	(.L_23 - .L_22)
.L_22:
        /*0070*/ 	.word	0x00000008
.L_23:


//--------------------- .nv.callgraph             --------------------------
	.section	.nv.callgraph,"",@"SHT_CUDA_CALLGRAPH"
	.align	4
	.sectionentsize	8
	.align		4
        /*0000*/ 	.word	0x00000000
	.align		4
        /*0004*/ 	.word	0xffffffff
	.align		4
        /*0008*/ 	.word	0x00000000
	.align		4
        /*000c*/ 	.word	0xfffffffe
	.align		4
        /*0010*/ 	.word	0x00000000
	.align		4
        /*0014*/ 	.word	0xfffffffd
	.align		4
        /*0018*/ 	.word	0x00000000
	.align		4
        /*001c*/ 	.word	0xfffffffc


//--------------------- .text.triton_poi_fused_add_6 --------------------------
	.section	.text.triton_poi_fused_add_6,"ax",@progbits
	.align	128
        .global         triton_poi_fused_add_6
        .type           triton_poi_fused_add_6,@function
        .size           triton_poi_fused_add_6,(.L_x_1 - triton_poi_fused_add_6)
        .other          triton_poi_fused_add_6,@"STO_CUDA_ENTRY STV_DEFAULT"
triton_poi_fused_add_6:
.text.triton_poi_fused_add_6:
[----:B------:R-:W0:Y:S02]  /*0000*/  LDC R1, c[0x0][0x28] ;  /* 0x00000a00ff017b82 */ /* 0x000e240000000800 */
[----:B------:R-:W1:Y:S01]  /*0010*/  S2R R0, SR_TID.X ;  /* 0x0000000000007919 */ /* 0x000e620000002100 */
[----:B------:R-:W2:Y:S01]  /*0020*/  LDC.64 R2, c[0x0][0x218] ;  /* 0x00008600ff027b82 */ /* 0x000ea20000000a00 */
[----:B------:R-:W-:Y:S01]  /*0030*/  CS2R R8, SRZ ;  /* 0x0000000000087805 */ /* 0x000fe2000001ff00 */
[----:B------:R-:W-:Y:S01]  /*0040*/  ULDC.64 UR4, c[0x0][0x208] ;  /* 0x0000820000047ab9 */ /* 0x000fe20000000a00 */
[----:B------:R-:W3:Y:S05]  /*0050*/  S2R R7, SR_CTAID.X ;  /* 0x0000000000077919 */ /* 0x000eea0000002500 */
[----:B------:R-:W4:Y:S01]  /*0060*/  LDC.64 R4, c[0x0][0x210] ;  /* 0x00008400ff047b82 */ /* 0x000f220000000a00 */
[----:B-1----:R-:W-:-:S04]  /*0070*/  SHF.L.U32 R0, R0, 0x1, RZ ;  /* 0x0000000100007819 */ /* 0x002fc800000006ff */
[----:B------:R-:W-:-:S04]  /*0080*/  LOP3.LUT R0, R0, 0x3e, RZ, 0xc0, !PT ;  /* 0x0000003e00007812 */ /* 0x000fc800078ec0ff */
[----:B---3--:R-:W-:-:S04]  /*0090*/  LEA R7, R7, R0, 0x6 ;  /* 0x0000000007077211 */ /* 0x008fc800078e30ff */
[C---:B------:R-:W-:Y:S01]  /*00a0*/  ISETP.GE.AND P0, PT, R7.reuse, 0x40, PT ;  /* 0x000000400700780c */ /* 0x040fe20003f06270 */
[----:B--2---:R-:W-:-:S04]  /*00b0*/  IMAD.WIDE R2, R7, 0x4, R2 ;  /* 0x0000000407027825 */ /* 0x004fc800078e0202 */
[----:B----4-:R-:W-:Y:S01]  /*00c0*/  IMAD.WIDE R4, R7, 0x4, R4 ;  /* 0x0000000407047825 */ /* 0x010fe200078e0204 */
[----:B------:R-:W-:-:S07]  /*00d0*/  CS2R R6, SRZ ;  /* 0x0000000000067805 */ /* 0x000fce000001ff00 */
[----:B------:R-:W2:Y:S04]  /*00e0*/  @!P0 LDG.E.64 R6, desc[UR4][R2.64] ;  /* 0x0000000402068981 */ /* 0x000ea8000c1e1b00 */
[----:B------:R-:W2:Y:S02]  /*00f0*/  @!P0 LDG.E.64 R8, desc[UR4][R4.64] ;  /* 0x0000000404088981 */ /* 0x000ea4000c1e1b00 */
[----:B--2---:R-:W-:Y:S01]  /*0100*/  FADD R6, R8, R6 ;  /* 0x0000000608067221 */ /* 0x004fe20000000000 */
[----:B------:R-:W-:Y:S01]  /*0110*/  FADD R7, R9, R7 ;  /* 0x0000000709077221 */ /* 0x000fe20000000000 */
[----:B------:R-:W-:Y:S06]  /*0120*/  @P0 EXIT ;  /* 0x000000000000094d */ /* 0x000fec0003800000 */
[----:B------:R-:W-:Y:S01]  /*0130*/  STG.E.64 desc[UR4][R4.64], R6 ;  /* 0x0000000604007986 */ /* 0x000fe2000c101b04 */
[----:B------:R-:W-:Y:S05]  /*0140*/  EXIT ;  /* 0x000000000000794d */ /* 0x000fea0003800000 */
.L_x_0:
[----:B------:R-:W-:-:S00]  /*0150*/  BRA `(.L_x_0) ;  /* 0xfffffffc00fc7947 */ /* 0x000fc0000383ffff */
[----:B------:R-:W-:-:S00]  /*0160*/  NOP ;  /* 0x0000000000007918 */ /* 0x000fc00000000000 */
        /* <DEDUP_REMOVED lines=9> */
.L_x_1:


//--------------------- .nv.constant0.triton_poi_fused_add_6 --------------------------
	.section	.nv.constant0.triton_poi_fused_add_6,"a",@progbits
	.sectionflags	@""
	.align	4
.nv.constant0.triton_poi_fused_add_6:
	.zero		548
